	.headerflags	@"EF_CUDA_TEXMODE_UNIFIED EF_CUDA_64BIT_ADDRESS EF_CUDA_ACCELERATORS EF_CUDA_SM90 EF_CUDA_VIRTUAL_SM(EF_CUDA_SM90)"
	.elftype	@"ET_EXEC"


//--------------------- .nv.info                  --------------------------
	.section	.nv.info,"",@"SHT_CUDA_INFO"
	.align	4


	//----- nvinfo : EIATTR_REGCOUNT
	.align		4
        /*0000*/ 	.byte	0x04, 0x2f
        /*0002*/ 	.short	(.L_2 - .L_1)
	.align		4
.L_1:
        /*0004*/ 	.word	index@(triton_per_fused__native_batch_norm_legit_cat_convolution_53)
        /*0008*/ 	.word	0x00000018


	//----- nvinfo : EIATTR_MIN_STACK_SIZE
	.align		4
.L_2:
        /*000c*/ 	.byte	0x04, 0x12
        /*000e*/ 	.short	(.L_4 - .L_3)
	.align		4
.L_3:
        /*0010*/ 	.word	index@(triton_per_fused__native_batch_norm_legit_cat_convolution_53)
        /*0014*/ 	.word	0x00000000


	//----- nvinfo : EIATTR_FRAME_SIZE
	.align		4
.L_4:
        /*0018*/ 	.byte	0x04, 0x11
        /*001a*/ 	.short	(.L_6 - .L_5)
	.align		4
.L_5:
        /*001c*/ 	.word	index@(triton_per_fused__native_batch_norm_legit_cat_convolution_53)
        /*0020*/ 	.word	0x00000000


	//----- nvinfo : EIATTR_MIN_STACK_SIZE
	.align		4
.L_6:
        /*0024*/ 	.byte	0x04, 0x12
        /*0026*/ 	.short	(.L_8 - .L_7)
	.align		4
.L_7:
        /*0028*/ 	.word	index@(triton_per_fused__native_batch_norm_legit_cat_convolution_53)
        /*002c*/ 	.word	0x00000000
.L_8:


//--------------------- .nv.info.triton_per_fused__native_batch_norm_legit_cat_convolution_53 --------------------------
	.section	.nv.info.triton_per_fused__native_batch_norm_legit_cat_convolution_53,"",@"SHT_CUDA_INFO"
	.sectionflags	@""
	.align	4


	//----- nvinfo : EIATTR_CUDA_API_VERSION
	.align		4
        /*0000*/ 	.byte	0x04, 0x37
        /*0002*/ 	.short	(.L_10 - .L_9)
.L_9:
        /*0004*/ 	.word	0x0000007c


	//----- nvinfo : EIATTR_KPARAM_INFO
	.align		4
.L_10:
        /*0008*/ 	.byte	0x04, 0x17
        /*000a*/ 	.short	(.L_12 - .L_11)
.L_11:
        /*000c*/ 	.word	0x00000000
        /*0010*/ 	.short	0x0006
        /*0012*/ 	.short	0x002c
        /*0014*/ 	.byte	0x00, 0xf0, 0x11, 0x00


	//----- nvinfo : EIATTR_KPARAM_INFO
	.align		4
.L_12:
        /*0018*/ 	.byte	0x04, 0x17
        /*001a*/ 	.short	(.L_14 - .L_13)
.L_13:
        /*001c*/ 	.word	0x00000000
        /*0020*/ 	.short	0x0005
        /*0022*/ 	.short	0x0028
        /*0024*/ 	.byte	0x00, 0xf0, 0x11, 0x00


	//----- nvinfo : EIATTR_KPARAM_INFO
	.align		4
.L_14:
        /*0028*/ 	.byte	0x04, 0x17
        /*002a*/ 	.short	(.L_16 - .L_15)
.L_15:
        /*002c*/ 	.word	0x00000000
        /*0030*/ 	.short	0x0004
        /*0032*/ 	.short	0x0020
        /*0034*/ 	.byte	0x00, 0xf4, 0x21, 0x00


	//----- nvinfo : EIATTR_KPARAM_INFO
	.align		4
.L_16:
        /*0038*/ 	.byte	0x04, 0x17
        /*003a*/ 	.short	(.L_18 - .L_17)
.L_17:
        /*003c*/ 	.word	0x00000000
        /*0040*/ 	.short	0x0003
        /*0042*/ 	.short	0x0018
        /*0044*/ 	.byte	0x00, 0xf4, 0x21, 0x00


	//----- nvinfo : EIATTR_KPARAM_INFO
	.align		4
.L_18:
        /*0048*/ 	.byte	0x04, 0x17
        /*004a*/ 	.short	(.L_20 - .L_19)
.L_19:
        /*004c*/ 	.word	0x00000000
        /*0050*/ 	.short	0x0002
        /*0052*/ 	.short	0x0010
        /*0054*/ 	.byte	0x00, 0xf4, 0x21, 0x00


	//----- nvinfo : EIATTR_KPARAM_INFO
	.align		4
.L_20:
        /*0058*/ 	.byte	0x04, 0x17
        /*005a*/ 	.short	(.L_22 - .L_21)
.L_21:
        /*005c*/ 	.word	0x00000000
        /*0060*/ 	.short	0x0001
        /*0062*/ 	.short	0x0008
        /*0064*/ 	.byte	0x00, 0xf4, 0x21, 0x00


	//----- nvinfo : EIATTR_KPARAM_INFO
	.align		4
.L_22:
        /*0068*/ 	.byte	0x04, 0x17
        /*006a*/ 	.short	(.L_24 - .L_23)
.L_23:
        /*006c*/ 	.word	0x00000000
        /*0070*/ 	.short	0x0000
        /*0072*/ 	.short	0x0000
        /*0074*/ 	.byte	0x00, 0xf4, 0x21, 0x00


	//----- nvinfo : EIATTR_SPARSE_MMA_MASK
	.align		4
.L_24:
        /*0078*/ 	.byte	0x03, 0x50
        /*007a*/ 	.short	0x0000


	//----- nvinfo : EIATTR_MAXREG_COUNT
	.align		4
        /*007c*/ 	.byte	0x03, 0x1b
        /*007e*/ 	.short	0x00ff


	//----- nvinfo : EIATTR_COOP_GROUP_MASK_REGIDS
	.align		4
        /*0080*/ 	.byte	0x04, 0x29
        /*0082*/ 	.short	(.L_26 - .L_25)


	//   ....[0]....
.L_25:
        /*0084*/ 	.word	0xffffffff


	//   ....[1]....
        /*0088*/ 	.word	0xffffffff


	//   ....[2]....
        /*008c*/ 	.word	0xffffffff


	//   ....[3]....
        /*0090*/ 	.word	0xffffffff


	//   ....[4]....
        /*0094*/ 	.word	0xffffffff


	//   ....[5]....
        /*0098*/ 	.word	0xffffffff


	//   ....[6]....
        /*009c*/ 	.word	0xffffffff


	//   ....[7]....
        /*00a0*/ 	.word	0xffffffff


	//   ....[8]....
        /*00a4*/ 	.word	0xffffffff


	//   ....[9]....
        /*00a8*/ 	.word	0xffffffff


	//   ....[10]....
        /*00ac*/ 	.word	0xffffffff


	//   ....[11]....
        /*00b0*/ 	.word	0xffffffff


	//----- nvinfo : EIATTR_COOP_GROUP_INSTR_OFFSETS
	.align		4
.L_26:
        /*00b4*/ 	.byte	0x04, 0x28
        /*00b6*/ 	.short	(.L_28 - .L_27)


	//   ....[0]....
.L_27:
        /*00b8*/ 	.word	0x000001d0


	//   ....[1]....
        /*00bc*/ 	.word	0x00000200


	//   ....[2]....
        /*00c0*/ 	.word	0x00000220


	//   ....[3]....
        /*00c4*/ 	.word	0x00000240


	//   ....[4]....
        /*00c8*/ 	.word	0x00000260


	//   ....[5]....
        /*00cc*/ 	.word	0x000002f0


	//   ....[6]....
        /*00d0*/ 	.word	0x00000380


	//   ....[7]....
        /*00d4*/ 	.word	0x000003a0


	//   ....[8]....
        /*00d8*/ 	.word	0x000003c0


	//   ....[9]....
        /*00dc*/ 	.word	0x000003f0


	//   ....[10]....
        /*00e0*/ 	.word	0x00000420


	//   ....[11]....
        /*00e4*/ 	.word	0x000004b0


	//----- nvinfo : EIATTR_EXIT_INSTR_OFFSETS
	.align		4
.L_28:
        /*00e8*/ 	.byte	0x04, 0x1c
        /*00ea*/ 	.short	(.L_30 - .L_29)


	//   ....[0]....
.L_29:
        /*00ec*/ 	.word	0x000005e0


	//   ....[1]....
        /*00f0*/ 	.word	0x00000600


	//----- nvinfo : EIATTR_REQNTID
	.align		4
.L_30:
        /*00f4*/ 	.byte	0x04, 0x10
        /*00f6*/ 	.short	(.L_32 - .L_31)
.L_31:
        /*00f8*/ 	.word	0x00000040
        /*00fc*/ 	.word	0x00000001
        /*0100*/ 	.word	0x00000001


	//----- nvinfo : EIATTR_CBANK_PARAM_SIZE
	.align		4
.L_32:
        /*0104*/ 	.byte	0x03, 0x19
        /*0106*/ 	.short	0x0030


	//----- nvinfo : EIATTR_PARAM_CBANK
	.align		4
        /*0108*/ 	.byte	0x04, 0x0a
        /*010a*/ 	.short	(.L_34 - .L_33)
	.align		4
.L_33:
        /*010c*/ 	.word	index@(.nv.constant0.triton_per_fused__native_batch_norm_legit_cat_convolution_53)
        /*0110*/ 	.short	0x0210
        /*0112*/ 	.short	0x0030


	//----- nvinfo : EIATTR_SW_WAR
	.align		4
.L_34:
        /*0114*/ 	.byte	0x04, 0x36
        /*0116*/ 	.short	(.L_36 - .L_35)
.L_35:
        /*0118*/ 	.word	0x00000008
.L_36:


//--------------------- .nv.callgraph             --------------------------
	.section	.nv.callgraph,"",@"SHT_CUDA_CALLGRAPH"
	.align	4
	.sectionentsize	8
	.align		4
        /*0000*/ 	.word	0x00000000
	.align		4
        /*0004*/ 	.word	0xffffffff
	.align		4
        /*0008*/ 	.word	0x00000000
	.align		4
        /*000c*/ 	.word	0xfffffffe
	.align		4
        /*0010*/ 	.word	0x00000000
	.align		4
        /*0014*/ 	.word	0xfffffffd
	.align		4
        /*0018*/ 	.word	0x00000000
	.align		4
        /*001c*/ 	.word	0xfffffffc


//--------------------- .nv.constant4             --------------------------
	.section	.nv.constant4,"a",@progbits
	.align	8
	.align		8
.nv.constant4:
        /*0000*/ 	.dword	_$_str


//--------------------- .text.triton_per_fused__native_batch_norm_legit_cat_convolution_53 --------------------------
	.section	.text.triton_per_fused__native_batch_norm_legit_cat_convolution_53,"ax",@progbits
	.sectionflags	@"SHF_BARRIERS=1"
	.align	128
        .global         triton_per_fused__native_batch_norm_legit_cat_convolution_53
        .type           triton_per_fused__native_batch_norm_legit_cat_convolution_53,@function
        .size           triton_per_fused__native_batch_norm_legit_cat_convolution_53,(.L_x_1 - triton_per_fused__native_batch_norm_legit_cat_convolution_53)
        .other          triton_per_fused__native_batch_norm_legit_cat_convolution_53,@"STO_CUDA_ENTRY STV_DEFAULT"
triton_per_fused__native_batch_norm_legit_cat_convolution_53:
.text.triton_per_fused__native_batch_norm_legit_cat_convolution_53:
[----:B------:R-:W0:Y:S02]  /*0000*/  LDC R1, c[0x0][0x28] ;  /* 0x00000a00ff017b82 */ /* 0x000e240000000800 */
[----:B------:R-:W1:Y:S01]  /*0010*/  S2R R0, SR_CTAID.X ;  /* 0x0000000000007919 */ /* 0x000e620000002500 */
[----:B------:R-:W2:Y:S01]  /*0020*/  LDC.64 R2, c[0x0][0x210] ;  /* 0x00008400ff027b82 */ /* 0x000ea20000000a00 */
[----:B------:R-:W-:Y:S01]  /*0030*/  HFMA2.MMA R14, -RZ, RZ, 0, 0 ;  /* 0x00000000ff0e7435 */ /* 0x000fe200000001ff */
[----:B------:R-:W-:Y:S01]  /*0040*/  ULDC.64 UR6, c[0x0][0x208] ;  /* 0x0000820000067ab9 */ /* 0x000fe20000000a00 */
[----:B------:R-:W3:Y:S05]  /*0050*/  S2R R16, SR_TID.X ;  /* 0x0000000000107919 */ /* 0x000eea0000002100 */
[----:B------:R-:W4:Y:S01]  /*0060*/  LDC.64 R8, c[0x0][0x220] ;  /* 0x00008800ff087b82 */ /* 0x000f220000000a00 */
[----:B-1----:R-:W-:-:S02]  /*0070*/  SHF.R.S32.HI R11, RZ, 0x1f, R0 ;  /* 0x0000001fff0b7819 */ /* 0x002fc40000011400 */
[----:B------:R-:W-:Y:S02]  /*0080*/  ISETP.GE.AND P1, PT, R0, 0x100, PT ;  /* 0x000001000000780c */ /* 0x000fe40003f26270 */
[----:B---3--:R-:W-:Y:S02]  /*0090*/  LOP3.LUT R5, R16, 0x3f, RZ, 0xc0, !PT ;  /* 0x0000003f10057812 */ /* 0x008fe400078ec0ff */
[----:B------:R-:W-:Y:S02]  /*00a0*/  LEA.HI R4, R11, R0, RZ, 0x6 ;  /* 0x000000000b047211 */ /* 0x000fe400078f30ff */
[----:B------:R-:W-:Y:S02]  /*00b0*/  LEA R13, R0, R5, 0x6 ;  /* 0x00000005000d7211 */ /* 0x000fe400078e30ff */
[----:B------:R-:W-:-:S03]  /*00c0*/  LOP3.LUT R11, R4, 0xffffffc0, RZ, 0xc0, !PT ;  /* 0xffffffc0040b7812 */ /* 0x000fc600078ec0ff */
[----:B--2---:R-:W-:Y:S01]  /*00d0*/  IMAD.WIDE R2, R13, 0x4, R2 ;  /* 0x000000040d027825 */ /* 0x004fe200078e0202 */
[----:B------:R-:W-:Y:S02]  /*00e0*/  IADD3 R6, -R11, R0, RZ ;  /* 0x000000000b067210 */ /* 0x000fe40007ffe1ff */
[----:B------:R-:W-:Y:S02]  /*00f0*/  MOV R11, RZ ;  /* 0x000000ff000b7202 */ /* 0x000fe40000000f00 */
[----:B------:R-:W2:Y:S01]  /*0100*/  @!P1 LDG.E R14, desc[UR6][R2.64] ;  /* 0x00000006020e9981 */ /* 0x000ea2000c1e1900 */
[----:B----4-:R-:W-:-:S05]  /*0110*/  IMAD.WIDE R12, R6, 0x4, R8 ;  /* 0x00000004060c7825 */ /* 0x010fca00078e0208 */
[----:B------:R1:W3:Y:S01]  /*0120*/  @!P1 LDG.E.EL R11, desc[UR6][R12.64] ;  /* 0x000000060c0b9981 */ /* 0x0002e2000c2e1900 */
[----:B------:R-:W4:Y:S01]  /*0130*/  S2UR UR5, SR_CgaCtaId ;  /* 0x00000000000579c3 */ /* 0x000f220000008800 */
[C---:B------:R-:W-:Y:S01]  /*0140*/  LOP3.LUT P2, RZ, R16.reuse, 0x1f, RZ, 0xc0, !PT ;  /* 0x0000001f10ff7812 */ /* 0x040fe2000784c0ff */
[----:B------:R-:W-:Y:S01]  /*0150*/  UMOV UR4, 0x400 ;  /* 0x0000040000047882 */ /* 0x000fe20000000000 */
[----:B------:R-:W-:Y:S02]  /*0160*/  ISETP.GE.AND P3, PT, R16, 0x2, PT ;  /* 0x000000021000780c */ /* 0x000fe40003f66270 */
[----:B------:R-:W-:Y:S01]  /*0170*/  SHF.R.S32.HI R4, RZ, 0x6, R4 ;  /* 0x00000006ff047819 */ /* 0x000fe20000011404 */
[----:B----4-:R-:W-:-:S06]  /*0180*/  UPRMT UR4, UR5, 0x654, UR4 ;  /* 0x0000065405047896 */ /* 0x010fcc0008000004 */
[----:B-1----:R-:W-:Y:S02]  /*0190*/  LEA R12, R16, UR4, 0x2 ;  /* 0x00000004100c7c11 */ /* 0x002fe4000f8e10ff */
[----:B--2---:R-:W-:-:S05]  /*01a0*/  SEL R14, R14, RZ, !P1 ;  /* 0x000000ff0e0e7207 */ /* 0x004fca0004800000 */
[----:B---3--:R-:W-:-:S05]  /*01b0*/  FADD R9, R14, R11 ;  /* 0x0000000b0e097221 */ /* 0x008fca0000000000 */
[----:B------:R-:W-:-:S05]  /*01c0*/  FSEL R8, R9, RZ, !P1 ;  /* 0x000000ff09087208 */ /* 0x000fca0004800000 */
[----:B------:R-:W1:Y:S02]  /*01d0*/  SHFL.BFLY PT, R11, R8, 0x10, 0x1f ;  /* 0x0e001f00080b7f89 */ /* 0x000e6400000e0000 */
[----:B-1----:R-:W-:Y:S01]  /*01e0*/  FADD R11, R8, R11 ;  /* 0x0000000b080b7221 */ /* 0x002fe20000000000 */
[----:B------:R-:W-:-:S04]  /*01f0*/  SHF.R.U32.HI R8, RZ, 0x3, R16 ;  /* 0x00000003ff087819 */ /* 0x000fc80000011610 */
[----:B------:R-:W1:Y:S02]  /*0200*/  SHFL.BFLY PT, R14, R11, 0x8, 0x1f ;  /* 0x0d001f000b0e7f89 */ /* 0x000e6400000e0000 */
[----:B-1----:R-:W-:-:S05]  /*0210*/  FADD R14, R11, R14 ;  /* 0x0000000e0b0e7221 */ /* 0x002fca0000000000 */
[----:B------:R-:W1:Y:S02]  /*0220*/  SHFL.BFLY PT, R15, R14, 0x4, 0x1f ;  /* 0x0c801f000e0f7f89 */ /* 0x000e6400000e0000 */
[----:B-1----:R-:W-:-:S05]  /*0230*/  FADD R15, R14, R15 ;  /* 0x0000000f0e0f7221 */ /* 0x002fca0000000000 */
[----:B------:R-:W1:Y:S02]  /*0240*/  SHFL.BFLY PT, R18, R15, 0x2, 0x1f ;  /* 0x0c401f000f127f89 */ /* 0x000e6400000e0000 */
[----:B-1----:R-:W-:-:S05]  /*0250*/  FADD R18, R15, R18 ;  /* 0x000000120f127221 */ /* 0x002fca0000000000 */
[----:B------:R-:W1:Y:S02]  /*0260*/  SHFL.BFLY PT, R13, R18, 0x1, 0x1f ;  /* 0x0c201f00120d7f89 */ /* 0x000e6400000e0000 */
[----:B-1----:R-:W-:Y:S01]  /*0270*/  FADD R14, R18, R13 ;  /* 0x0000000d120e7221 */ /* 0x002fe20000000000 */
[----:B------:R-:W-:Y:S02]  /*0280*/  LOP3.LUT R13, R8, 0x4, RZ, 0xc0, !PT ;  /* 0x00000004080d7812 */ /* 0x000fe400078ec0ff */
[----:B------:R-:W-:-:S03]  /*0290*/  LOP3.LUT R8, R16, 0x1, RZ, 0xc0, !PT ;  /* 0x0000000110087812 */ /* 0x000fc600078ec0ff */
[----:B------:R-:W-:Y:S01]  /*02a0*/  @!P2 STS [R13+UR4], R14 ;  /* 0x0000000e0d00a988 */ /* 0x000fe20008000804 */
[----:B------:R-:W-:Y:S01]  /*02b0*/  BAR.SYNC.DEFER_BLOCKING 0x0 ;  /* 0x0000000000007b1d */ /* 0x000fe20000010000 */
[----:B------:R-:W-:-:S04]  /*02c0*/  ISETP.NE.U32.AND P0, PT, R8, 0x1, PT ;  /* 0x000000010800780c */ /* 0x000fc80003f05070 */
[----:B------:R-:W-:Y:S01]  /*02d0*/  ISETP.LT.AND P0, PT, R16, 0x2, P0 ;  /* 0x000000021000780c */ /* 0x000fe20000701270 */
[----:B------:R-:W1:Y:S04]  /*02e0*/  @!P3 LDS R10, [R12] ;  /* 0x000000000c0ab984 */ /* 0x000e680000000800 */
[----:B-1----:R-:W1:Y:S02]  /*02f0*/  SHFL.BFLY PT, R11, R10, 0x1, 0x1f ;  /* 0x0c201f000a0b7f89 */ /* 0x002e6400000e0000 */
[----:B-1----:R-:W-:-:S06]  /*0300*/  FADD R15, R10, R11 ;  /* 0x0000000b0a0f7221 */ /* 0x002fcc0000000000 */
[----:B------:R-:W-:Y:S01]  /*0310*/  @P0 STS [R12], R15 ;  /* 0x0000000f0c000388 */ /* 0x000fe20000000800 */
[----:B------:R-:W-:Y:S06]  /*0320*/  BAR.SYNC.DEFER_BLOCKING 0x0 ;  /* 0x0000000000007b1d */ /* 0x000fec0000010000 */
[----:B------:R-:W1:Y:S02]  /*0330*/  LDS R8, [UR4] ;  /* 0x00000004ff087984 */ /* 0x000e640008000800 */
[----:B-1----:R-:W-:-:S04]  /*0340*/  FMUL R8, R8, 0.015625 ;  /* 0x3c80000008087820 */ /* 0x002fc80000400000 */
[----:B------:R-:W-:-:S04]  /*0350*/  FADD R11, R9, -R8 ;  /* 0x80000008090b7221 */ /* 0x000fc80000000000 */
[----:B------:R-:W-:-:S05]  /*0360*/  FMUL R14, R11, R11 ;  /* 0x0000000b0b0e7220 */ /* 0x000fca0000400000 */
[----:B------:R-:W-:-:S05]  /*0370*/  FSEL R14, R14, RZ, !P1 ;  /* 0x000000ff0e0e7208 */ /* 0x000fca0004800000 */
[----:B------:R-:W1:Y:S02]  /*0380*/  SHFL.BFLY PT, R17, R14, 0x10, 0x1f ;  /* 0x0e001f000e117f89 */ /* 0x000e6400000e0000 */
[----:B-1----:R-:W-:-:S05]  /*0390*/  FADD R17, R14, R17 ;  /* 0x000000110e117221 */ /* 0x002fca0000000000 */
[----:B------:R-:W1:Y:S02]  /*03a0*/  SHFL.BFLY PT, R10, R17, 0x8, 0x1f ;  /* 0x0d001f00110a7f89 */ /* 0x000e6400000e0000 */
[----:B-1----:R-:W-:-:S05]  /*03b0*/  FADD R10, R17, R10 ;  /* 0x0000000a110a7221 */ /* 0x002fca0000000000 */
[----:B------:R-:W1:Y:S02]  /*03c0*/  SHFL.BFLY PT, R15, R10, 0x4, 0x1f ;  /* 0x0c801f000a0f7f89 */ /* 0x000e6400000e0000 */
[----:B-1----:R-:W-:Y:S01]  /*03d0*/  FADD R15, R10, R15 ;  /* 0x0000000f0a0f7221 */ /* 0x002fe20000000000 */
[----:B------:R-:W-:Y:S06]  /*03e0*/  BAR.SYNC.DEFER_BLOCKING 0x0 ;  /* 0x0000000000007b1d */ /* 0x000fec0000010000 */
[----:B------:R-:W1:Y:S02]  /*03f0*/  SHFL.BFLY PT, R16, R15, 0x2, 0x1f ;  /* 0x0c401f000f107f89 */ /* 0x000e6400000e0000 */
[----:B-1----:R-:W-:Y:S01]  /*0400*/  FADD R16, R15, R16 ;  /* 0x000000100f107221 */ /* 0x002fe20000000000 */
[----:B------:R-:W-:-:S04]  /*0410*/  HFMA2.MMA R15, -RZ, RZ, 1.125, 0 ;  /* 0x3c800000ff0f7435 */ /* 0x000fc800000001ff */
[----:B------:R-:W1:Y:S02]  /*0420*/  SHFL.BFLY PT, R19, R16, 0x1, 0x1f ;  /* 0x0c201f0010137f89 */ /* 0x000e6400000e0000 */
[----:B-1----:R-:W-:Y:S02]  /*0430*/  FADD R20, R16, R19 ;  /* 0x0000001310147221 */ /* 0x002fe40000000000 */
[----:B------:R-:W1:Y:S03]  /*0440*/  LDC.64 R18, c[0x0][0x218] ;  /* 0x00008600ff127b82 */ /* 0x000e660000000a00 */
[----:B------:R-:W-:Y:S05]  /*0450*/  @!P2 STS [R13+UR4], R20 ;  /* 0x000000140d00a988 */ /* 0x000fea0008000804 */
[----:B------:R-:W-:Y:S08]  /*0460*/  BAR.SYNC.DEFER_BLOCKING 0x0 ;  /* 0x0000000000007b1d */ /* 0x000ff00000010000 */
[----:B------:R-:W2:Y:S01]  /*0470*/  LDC.64 R16, c[0x0][0x228] ;  /* 0x00008a00ff107b82 */ /* 0x000ea20000000a00 */
[C---:B-1----:R-:W-:Y:S01]  /*0480*/  IMAD.WIDE R18, R0.reuse, 0x4, R18 ;  /* 0x0000000400127825 */ /* 0x042fe200078e0212 */
[----:B------:R-:W1:Y:S03]  /*0490*/  @!P3 LDS R7, [R12] ;  /* 0x000000000c07b984 */ /* 0x000e660000000800 */
[----:B--2---:R-:W-:Y:S01]  /*04a0*/  IMAD.WIDE R16, R0, 0x4, R16 ;  /* 0x0000000400107825 */ /* 0x004fe200078e0210 */
[----:B-1----:R-:W1:Y:S03]  /*04b0*/  SHFL.BFLY PT, R14, R7, 0x1, 0x1f ;  /* 0x0c201f00070e7f89 */ /* 0x002e6600000e0000 */
[----:B-1----:R-:W-:-:S05]  /*04c0*/  FADD R21, R7, R14 ;  /* 0x0000000e07157221 */ /* 0x002fca0000000000 */
[----:B------:R-:W-:Y:S01]  /*04d0*/  @P0 STS [R12], R21 ;  /* 0x000000150c000388 */ /* 0x000fe20000000800 */
[----:B------:R-:W-:Y:S01]  /*04e0*/  BAR.SYNC.DEFER_BLOCKING 0x0 ;  /* 0x0000000000007b1d */ /* 0x000fe20000010000 */
[----:B------:R-:W-:Y:S02]  /*04f0*/  ISETP.EQ.AND P0, PT, R5, RZ, !P1 ;  /* 0x000000ff0500720c */ /* 0x000fe40004f02270 */
[----:B------:R-:W-:-:S05]  /*0500*/  LEA R5, R6, R5, 0x6 ;  /* 0x0000000506057211 */ /* 0x000fca00078e30ff */
[----:B------:R-:W-:Y:S01]  /*0510*/  IMAD R5, R4, 0x9000, R5 ;  /* 0x0000900004057824 */ /* 0x000fe200078e0205 */
[----:B------:R-:W1:Y:S04]  /*0520*/  LDS R10, [UR4] ;  /* 0x00000004ff0a7984 */ /* 0x000e680008000800 */
[----:B------:R2:W-:Y:S01]  /*0530*/  @!P1 STG.E desc[UR6][R2.64], R9 ;  /* 0x0000000902009986 */ /* 0x0005e2000c101906 */
[----:B-1----:R-:W-:Y:S02]  /*0540*/  FFMA R10, R10, R15, 9.9999997473787516356e-06 ;  /* 0x3727c5ac0a0a7423 */ /* 0x002fe4000000000f */
[----:B------:R-:W1:Y:S04]  /*0550*/  LDC.64 R14, c[0x0][0x230] ;  /* 0x00008c00ff0e7b82 */ /* 0x000e680000000a00 */
[----:B------:R-:W3:Y:S04]  /*0560*/  MUFU.RSQ R10, R10 ;  /* 0x0000000a000a7308 */ /* 0x000ee80000001400 */
[----:B------:R-:W-:Y:S01]  /*0570*/  BAR.SYNC.DEFER_BLOCKING 0x0 ;  /* 0x0000000000007b1d */ /* 0x000fe20000010000 */
[----:B---3--:R-:W-:-:S05]  /*0580*/  FMUL R11, R11, R10 ;  /* 0x0000000a0b0b7220 */ /* 0x008fca0000400000 */
[----:B------:R-:W-:Y:S01]  /*0590*/  FSETP.GEU.AND P2, PT, R11, RZ, PT ;  /* 0x000000ff0b00720b */ /* 0x000fe20003f4e000 */
[----:B-1----:R-:W-:-:S03]  /*05a0*/  IMAD.WIDE R14, R5, 0x4, R14 ;  /* 0x00000004050e7825 */ /* 0x002fc600078e020e */
[----:B------:R-:W-:Y:S01]  /*05b0*/  FSEL R11, R11, RZ, P2 ;  /* 0x000000ff0b0b7208 */ /* 0x000fe20001000000 */
[----:B------:R2:W-:Y:S04]  /*05c0*/  @P0 STG.E desc[UR6][R18.64], R10 ;  /* 0x0000000a12000986 */ /* 0x0005e8000c101906 */
[----:B------:R2:W-:Y:S01]  /*05d0*/  @!P1 STG.E desc[UR6][R14.64], R11 ;  /* 0x0000000b0e009986 */ /* 0x0005e2000c101906 */
[----:B------:R-:W-:Y:S05]  /*05e0*/  @!P0 EXIT ;  /* 0x000000000000894d */ /* 0x000fea0003800000 */
[----:B------:R-:W-:Y:S01]  /*05f0*/  STG.E desc[UR6][R16.64], R8 ;  /* 0x0000000810007986 */ /* 0x000fe2000c101906 */
[----:B------:R-:W-:Y:S05]  /*0600*/  EXIT ;  /* 0x000000000000794d */ /* 0x000fea0003800000 */
.L_x_0:
[----:B------:R-:W-:-:S00]  /*0610*/  BRA `(.L_x_0) ;  /* 0xfffffffc00fc7947 */ /* 0x000fc0000383ffff */
[----:B------:R-:W-:-:S00]  /*0620*/  NOP ;  /* 0x0000000000007918 */ /* 0x000fc00000000000 */
        /* <DEDUP_REMOVED lines=13> */
.L_x_1:


//--------------------- .nv.global.init           --------------------------
	.section	.nv.global.init,"aw",@progbits
.nv.global.init:
	.type		_$_str,@object
	.size		_$_str,(.L_0 - _$_str)
_$_str:
        /*0000*/ 	.byte	0x5f, 0x5f, 0x43, 0x55, 0x44, 0x41, 0x5f, 0x46, 0x54, 0x5a, 0x00
.L_0:


//--------------------- .nv.shared.triton_per_fused__native_batch_norm_legit_cat_convolution_53 --------------------------
	.section	.nv.shared.triton_per_fused__native_batch_norm_legit_cat_convolution_53,"aw",@nobits
	.sectionflags	@""
	.align	16
	.zero		1024


//--------------------- .nv.constant0.triton_per_fused__native_batch_norm_legit_cat_convolution_53 --------------------------
	.section	.nv.constant0.triton_per_fused__native_batch_norm_legit_cat_convolution_53,"a",@progbits
	.sectionflags	@""
	.align	4
.nv.constant0.triton_per_fused__native_batch_norm_legit_cat_convolution_53:
	.zero		576
